//
// Generated by NVIDIA NVVM Compiler
//
// Compiler Build ID: CL-36424714
// Cuda compilation tools, release 13.0, V13.0.88
// Based on NVVM 20.0.0
//

.version 9.0
.target sm_100
.address_size 64

	// .globl	_Z15matrixMulKernelPfS_S_iii

.visible .entry _Z15matrixMulKernelPfS_S_iii(
	.param .u64 .ptr .align 1 _Z15matrixMulKernelPfS_S_iii_param_0,
	.param .u64 .ptr .align 1 _Z15matrixMulKernelPfS_S_iii_param_1,
	.param .u64 .ptr .align 1 _Z15matrixMulKernelPfS_S_iii_param_2,
	.param .u32 _Z15matrixMulKernelPfS_S_iii_param_3,
	.param .u32 _Z15matrixMulKernelPfS_S_iii_param_4,
	.param .u32 _Z15matrixMulKernelPfS_S_iii_param_5
)
{
	.reg .pred 	%p<21>;
	.reg .b32 	%r<105>;
	.reg .b32 	%f<67>;
	.reg .b64 	%rd<59>;

	ld.param.u64 	%rd7, [_Z15matrixMulKernelPfS_S_iii_param_0];
	ld.param.u64 	%rd8, [_Z15matrixMulKernelPfS_S_iii_param_1];
	ld.param.u64 	%rd9, [_Z15matrixMulKernelPfS_S_iii_param_2];
	ld.param.u32 	%r58, [_Z15matrixMulKernelPfS_S_iii_param_3];
	ld.param.u32 	%r56, [_Z15matrixMulKernelPfS_S_iii_param_4];
	ld.param.u32 	%r57, [_Z15matrixMulKernelPfS_S_iii_param_5];
	cvta.to.global.u64 	%rd1, %rd9;
	cvta.to.global.u64 	%rd2, %rd8;
	cvta.to.global.u64 	%rd3, %rd7;
	mov.u32 	%r59, %ctaid.x;
	mov.u32 	%r60, %ntid.x;
	mov.u32 	%r61, %tid.x;
	mad.lo.s32 	%r1, %r59, %r60, %r61;
	setp.ge.s32 	%p1, %r1, %r58;
	setp.lt.s32 	%p2, %r57, 1;
	or.pred  	%p3, %p1, %p2;
	@%p3 bra 	$L__BB0_26;
	setp.lt.s32 	%p4, %r56, 1;
	mul.lo.s32 	%r2, %r56, %r1;
	mul.lo.s32 	%r3, %r57, %r1;
	@%p4 bra 	$L__BB0_15;
	and.b32  	%r4, %r56, 7;
	and.b32  	%r5, %r56, 3;
	and.b32  	%r6, %r56, 2147483640;
	and.b32  	%r7, %r56, 1;
	neg.s32 	%r8, %r6;
	shl.b32 	%r9, %r57, 3;
	mul.lo.s32 	%r10, %r57, 3;
	shl.b32 	%r11, %r57, 2;
	mul.lo.s32 	%r12, %r57, 6;
	mul.lo.s32 	%r13, %r57, 7;
	mov.b32 	%r88, 0;
	mul.wide.u32 	%rd35, %r9, 4;
$L__BB0_3:
	setp.lt.u32 	%p13, %r56, 8;
	mov.f32 	%f66, 0f00000000;
	mov.b32 	%r99, 0;
	@%p13 bra 	$L__BB0_6;
	add.s32 	%r96, %r57, %r88;
	shl.b32 	%r75, %r57, 1;
	add.s32 	%r95, %r75, %r88;
	add.s32 	%r94, %r10, %r88;
	add.s32 	%r93, %r11, %r88;
	mad.lo.s32 	%r92, %r57, 5, %r88;
	add.s32 	%r91, %r12, %r88;
	add.s32 	%r90, %r13, %r88;
	mul.wide.u32 	%rd18, %r88, 4;
	add.s64 	%rd58, %rd1, %rd18;
	mov.f32 	%f66, 0f00000000;
	mov.u32 	%r89, %r2;
	mov.u32 	%r97, %r8;
$L__BB0_5:
	.pragma "nounroll";
	mul.wide.s32 	%rd19, %r89, 4;
	add.s64 	%rd20, %rd2, %rd19;
	ld.global.f32 	%f16, [%rd20];
	ld.global.f32 	%f17, [%rd58];
	fma.rn.f32 	%f18, %f16, %f17, %f66;
	ld.global.f32 	%f19, [%rd20+4];
	mul.wide.u32 	%rd21, %r96, 4;
	add.s64 	%rd22, %rd1, %rd21;
	ld.global.f32 	%f20, [%rd22];
	fma.rn.f32 	%f21, %f19, %f20, %f18;
	ld.global.f32 	%f22, [%rd20+8];
	mul.wide.u32 	%rd23, %r95, 4;
	add.s64 	%rd24, %rd1, %rd23;
	ld.global.f32 	%f23, [%rd24];
	fma.rn.f32 	%f24, %f22, %f23, %f21;
	ld.global.f32 	%f25, [%rd20+12];
	mul.wide.u32 	%rd25, %r94, 4;
	add.s64 	%rd26, %rd1, %rd25;
	ld.global.f32 	%f26, [%rd26];
	fma.rn.f32 	%f27, %f25, %f26, %f24;
	ld.global.f32 	%f28, [%rd20+16];
	mul.wide.u32 	%rd27, %r93, 4;
	add.s64 	%rd28, %rd1, %rd27;
	ld.global.f32 	%f29, [%rd28];
	fma.rn.f32 	%f30, %f28, %f29, %f27;
	ld.global.f32 	%f31, [%rd20+20];
	mul.wide.u32 	%rd29, %r92, 4;
	add.s64 	%rd30, %rd1, %rd29;
	ld.global.f32 	%f32, [%rd30];
	fma.rn.f32 	%f33, %f31, %f32, %f30;
	ld.global.f32 	%f34, [%rd20+24];
	mul.wide.u32 	%rd31, %r91, 4;
	add.s64 	%rd32, %rd1, %rd31;
	ld.global.f32 	%f35, [%rd32];
	fma.rn.f32 	%f36, %f34, %f35, %f33;
	ld.global.f32 	%f37, [%rd20+28];
	mul.wide.u32 	%rd33, %r90, 4;
	add.s64 	%rd34, %rd1, %rd33;
	ld.global.f32 	%f38, [%rd34];
	fma.rn.f32 	%f66, %f37, %f38, %f36;
	add.s32 	%r97, %r97, 8;
	add.s32 	%r96, %r96, %r9;
	add.s32 	%r95, %r95, %r9;
	add.s32 	%r94, %r94, %r9;
	add.s32 	%r93, %r93, %r9;
	add.s32 	%r92, %r92, %r9;
	add.s32 	%r91, %r91, %r9;
	add.s32 	%r90, %r90, %r9;
	add.s64 	%rd58, %rd58, %rd35;
	add.s32 	%r89, %r89, 8;
	setp.ne.s32 	%p14, %r97, 0;
	mov.u32 	%r99, %r6;
	@%p14 bra 	$L__BB0_5;
$L__BB0_6:
	setp.eq.s32 	%p15, %r4, 0;
	@%p15 bra 	$L__BB0_14;
	add.s32 	%r76, %r4, -1;
	setp.lt.u32 	%p16, %r76, 3;
	@%p16 bra 	$L__BB0_9;
	add.s32 	%r77, %r99, %r2;
	mul.wide.s32 	%rd36, %r77, 4;
	add.s64 	%rd37, %rd2, %rd36;
	ld.global.f32 	%f40, [%rd37];
	mad.lo.s32 	%r78, %r99, %r57, %r88;
	mul.wide.u32 	%rd38, %r78, 4;
	add.s64 	%rd39, %rd1, %rd38;
	ld.global.f32 	%f41, [%rd39];
	fma.rn.f32 	%f42, %f40, %f41, %f66;
	ld.global.f32 	%f43, [%rd37+4];
	add.s32 	%r79, %r78, %r57;
	mul.wide.u32 	%rd40, %r79, 4;
	add.s64 	%rd41, %rd1, %rd40;
	ld.global.f32 	%f44, [%rd41];
	fma.rn.f32 	%f45, %f43, %f44, %f42;
	ld.global.f32 	%f46, [%rd37+8];
	add.s32 	%r80, %r79, %r57;
	mul.wide.u32 	%rd42, %r80, 4;
	add.s64 	%rd43, %rd1, %rd42;
	ld.global.f32 	%f47, [%rd43];
	fma.rn.f32 	%f48, %f46, %f47, %f45;
	ld.global.f32 	%f49, [%rd37+12];
	add.s32 	%r81, %r80, %r57;
	mul.wide.u32 	%rd44, %r81, 4;
	add.s64 	%rd45, %rd1, %rd44;
	ld.global.f32 	%f50, [%rd45];
	fma.rn.f32 	%f66, %f49, %f50, %f48;
	add.s32 	%r99, %r99, 4;
$L__BB0_9:
	setp.eq.s32 	%p17, %r5, 0;
	@%p17 bra 	$L__BB0_14;
	setp.eq.s32 	%p18, %r5, 1;
	@%p18 bra 	$L__BB0_12;
	add.s32 	%r82, %r99, %r2;
	mul.wide.s32 	%rd46, %r82, 4;
	add.s64 	%rd47, %rd2, %rd46;
	ld.global.f32 	%f52, [%rd47];
	mad.lo.s32 	%r83, %r99, %r57, %r88;
	mul.wide.u32 	%rd48, %r83, 4;
	add.s64 	%rd49, %rd1, %rd48;
	ld.global.f32 	%f53, [%rd49];
	fma.rn.f32 	%f54, %f52, %f53, %f66;
	ld.global.f32 	%f55, [%rd47+4];
	add.s32 	%r84, %r83, %r57;
	mul.wide.u32 	%rd50, %r84, 4;
	add.s64 	%rd51, %rd1, %rd50;
	ld.global.f32 	%f56, [%rd51];
	fma.rn.f32 	%f66, %f55, %f56, %f54;
	add.s32 	%r99, %r99, 2;
$L__BB0_12:
	setp.eq.s32 	%p19, %r7, 0;
	@%p19 bra 	$L__BB0_14;
	add.s32 	%r85, %r99, %r2;
	mul.wide.s32 	%rd52, %r85, 4;
	add.s64 	%rd53, %rd2, %rd52;
	ld.global.f32 	%f57, [%rd53];
	mad.lo.s32 	%r86, %r99, %r57, %r88;
	mul.wide.u32 	%rd54, %r86, 4;
	add.s64 	%rd55, %rd1, %rd54;
	ld.global.f32 	%f58, [%rd55];
	fma.rn.f32 	%f66, %f57, %f58, %f66;
$L__BB0_14:
	add.s32 	%r87, %r88, %r3;
	mul.wide.s32 	%rd56, %r87, 4;
	add.s64 	%rd57, %rd3, %rd56;
	st.global.f32 	[%rd57], %f66;
	add.s32 	%r88, %r88, 1;
	setp.eq.s32 	%p20, %r88, %r57;
	@%p20 bra 	$L__BB0_26;
	bra.uni 	$L__BB0_3;
$L__BB0_15:
	and.b32  	%r46, %r57, 7;
	setp.lt.u32 	%p5, %r57, 8;
	mov.b32 	%r103, 0;
	@%p5 bra 	$L__BB0_18;
	and.b32  	%r103, %r57, 2147483640;
	mov.b32 	%r101, 0;
$L__BB0_17:
	.pragma "nounroll";
	add.s32 	%r64, %r101, %r3;
	mul.wide.s32 	%rd10, %r64, 4;
	add.s64 	%rd11, %rd3, %rd10;
	mov.b32 	%r65, 0;
	st.global.u32 	[%rd11], %r65;
	st.global.u32 	[%rd11+4], %r65;
	st.global.u32 	[%rd11+8], %r65;
	st.global.u32 	[%rd11+12], %r65;
	st.global.u32 	[%rd11+16], %r65;
	st.global.u32 	[%rd11+20], %r65;
	st.global.u32 	[%rd11+24], %r65;
	st.global.u32 	[%rd11+28], %r65;
	add.s32 	%r101, %r101, 8;
	setp.ne.s32 	%p6, %r101, %r103;
	@%p6 bra 	$L__BB0_17;
$L__BB0_18:
	setp.eq.s32 	%p7, %r46, 0;
	@%p7 bra 	$L__BB0_26;
	and.b32  	%r51, %r57, 3;
	setp.lt.u32 	%p8, %r46, 4;
	@%p8 bra 	$L__BB0_21;
	add.s32 	%r66, %r103, %r3;
	mul.wide.s32 	%rd12, %r66, 4;
	add.s64 	%rd13, %rd3, %rd12;
	mov.b32 	%r67, 0;
	st.global.u32 	[%rd13], %r67;
	st.global.u32 	[%rd13+4], %r67;
	st.global.u32 	[%rd13+8], %r67;
	st.global.u32 	[%rd13+12], %r67;
	add.s32 	%r103, %r103, 4;
$L__BB0_21:
	setp.eq.s32 	%p9, %r51, 0;
	@%p9 bra 	$L__BB0_26;
	setp.eq.s32 	%p10, %r51, 1;
	@%p10 bra 	$L__BB0_24;
	add.s32 	%r68, %r103, %r3;
	mul.wide.s32 	%rd14, %r68, 4;
	add.s64 	%rd15, %rd3, %rd14;
	mov.b32 	%r69, 0;
	st.global.u32 	[%rd15], %r69;
	st.global.u32 	[%rd15+4], %r69;
	add.s32 	%r103, %r103, 2;
$L__BB0_24:
	and.b32  	%r70, %r57, 1;
	setp.eq.b32 	%p11, %r70, 1;
	not.pred 	%p12, %p11;
	@%p12 bra 	$L__BB0_26;
	add.s32 	%r71, %r103, %r3;
	mul.wide.s32 	%rd16, %r71, 4;
	add.s64 	%rd17, %rd3, %rd16;
	mov.b32 	%r72, 0;
	st.global.u32 	[%rd17], %r72;
$L__BB0_26:
	ret;

}


// ===== COMPILED SASS (sm_100) =====

	.target	sm_100

	.elftype	@"ET_EXEC"


//--------------------- .note.nv.tkinfo           --------------------------
	.section	.note.nv.tkinfo,"",@"SHT_NOTE"
	.sectionflags	@"SHF_NOTE_NV_TKINFO"
	.tkinfo
        /*0018*/ 	.word	0x00000002
        /*0030*/ 	.string	""
        /*0030*/ 	.string	"ptxas"
        /*0030*/ 	.string	"Cuda compilation tools, release 13.0, V13.0.88"
        /*0030*/ 	.string	"Build cuda_13.0.r13.0/compiler.36424714_0"
        /*0030*/ 	.string	"-arch sm_100 -m 64 "



//--------------------- .note.nv.cuinfo           --------------------------
	.section	.note.nv.cuinfo,"",@"SHT_NOTE"
	.sectionflags	@"SHF_NOTE_NV_CUINFO"
        /*0018*/ 	.short	0x0002
        /*001a*/ 	.short	0x0064
        /*001c*/ 	.short	0x0082
	.zero		2


//--------------------- .nv.info                  --------------------------
	.section	.nv.info,"",@"SHT_CUDA_INFO"
	.align	4


	//----- nvinfo : EIATTR_REGCOUNT
	.align		4
        /*0000*/ 	.byte	0x04, 0x2f
        /*0002*/ 	.short	(.L_1 - .L_0)
	.align		4
.L_0:
        /*0004*/ 	.word	index@(_Z15matrixMulKernelPfS_S_iii)
        /*0008*/ 	.word	0x0000001c


	//----- nvinfo : EIATTR_FRAME_SIZE
	.align		4
.L_1:
        /*000c*/ 	.byte	0x04, 0x11
        /*000e*/ 	.short	(.L_3 - .L_2)
	.align		4
.L_2:
        /*0010*/ 	.word	index@(_Z15matrixMulKernelPfS_S_iii)
        /*0014*/ 	.word	0x00000000


	//----- nvinfo : EIATTR_MIN_STACK_SIZE
	.align		4
.L_3:
        /*0018*/ 	.byte	0x04, 0x12
        /*001a*/ 	.short	(.L_5 - .L_4)
	.align		4
.L_4:
        /*001c*/ 	.word	index@(_Z15matrixMulKernelPfS_S_iii)
        /*0020*/ 	.word	0x00000000
.L_5:


//--------------------- .nv.compat                --------------------------
	.section	.nv.compat,"",@"SHT_CUDA_COMPAT_INFO"
	.align	4
        /*0000*/ 	.byte	0x02, 0x09, 0x00, 0x00, 0x02, 0x02, 0x01, 0x00, 0x02, 0x05, 0x05, 0x00, 0x03, 0x07, 0x01, 0x01
        /*0010*/ 	.byte	0x02, 0x03, 0x00, 0x00, 0x02, 0x06, 0x01, 0x00, 0x04, 0x0b, 0x08, 0x00, 0x09, 0x00, 0x00, 0x00
        /*0020*/ 	.byte	0x00, 0x00, 0x00, 0x00


//--------------------- .nv.info._Z15matrixMulKernelPfS_S_iii --------------------------
	.section	.nv.info._Z15matrixMulKernelPfS_S_iii,"",@"SHT_CUDA_INFO"
	.sectionflags	@""
	.align	4


	//----- nvinfo : EIATTR_CUDA_API_VERSION
	.align		4
        /*0000*/ 	.byte	0x04, 0x37
        /*0002*/ 	.short	(.L_7 - .L_6)
.L_6:
        /*0004*/ 	.word	0x00000082


	//----- nvinfo : EIATTR_KPARAM_INFO
	.align		4
.L_7:
        /*0008*/ 	.byte	0x04, 0x17
        /*000a*/ 	.short	(.L_9 - .L_8)
.L_8:
        /*000c*/ 	.word	0x00000000
        /*0010*/ 	.short	0x0005
        /*0012*/ 	.short	0x0020
        /*0014*/ 	.byte	0x00, 0xf0, 0x11, 0x00


	//----- nvinfo : EIATTR_KPARAM_INFO
	.align		4
.L_9:
        /*0018*/ 	.byte	0x04, 0x17
        /*001a*/ 	.short	(.L_11 - .L_10)
.L_10:
        /*001c*/ 	.word	0x00000000
        /*0020*/ 	.short	0x0004
        /*0022*/ 	.short	0x001c
        /*0024*/ 	.byte	0x00, 0xf0, 0x11, 0x00


	//----- nvinfo : EIATTR_KPARAM_INFO
	.align		4
.L_11:
        /*0028*/ 	.byte	0x04, 0x17
        /*002a*/ 	.short	(.L_13 - .L_12)
.L_12:
        /*002c*/ 	.word	0x00000000
        /*0030*/ 	.short	0x0003
        /*0032*/ 	.short	0x0018
        /*0034*/ 	.byte	0x00, 0xf0, 0x11, 0x00


	//----- nvinfo : EIATTR_KPARAM_INFO
	.align		4
.L_13:
        /*0038*/ 	.byte	0x04, 0x17
        /*003a*/ 	.short	(.L_15 - .L_14)
.L_14:
        /*003c*/ 	.word	0x00000000
        /*0040*/ 	.short	0x0002
        /*0042*/ 	.short	0x0010
        /*0044*/ 	.byte	0x00, 0xf5, 0x21, 0x00


	//----- nvinfo : EIATTR_KPARAM_INFO
	.align		4
.L_15:
        /*0048*/ 	.byte	0x04, 0x17
        /*004a*/ 	.short	(.L_17 - .L_16)
.L_16:
        /*004c*/ 	.word	0x00000000
        /*0050*/ 	.short	0x0001
        /*0052*/ 	.short	0x0008
        /*0054*/ 	.byte	0x00, 0xf5, 0x21, 0x00


	//----- nvinfo : EIATTR_KPARAM_INFO
	.align		4
.L_17:
        /*0058*/ 	.byte	0x04, 0x17
        /*005a*/ 	.short	(.L_19 - .L_18)
.L_18:
        /*005c*/ 	.word	0x00000000
        /*0060*/ 	.short	0x0000
        /*0062*/ 	.short	0x0000
        /*0064*/ 	.byte	0x00, 0xf5, 0x21, 0x00


	//----- nvinfo : EIATTR_SPARSE_MMA_MASK
	.align		4
.L_19:
        /*0068*/ 	.byte	0x03, 0x50
        /*006a*/ 	.short	0x0000


	//----- nvinfo : EIATTR_MAXREG_COUNT
	.align		4
        /*006c*/ 	.byte	0x03, 0x1b
        /*006e*/ 	.short	0x00ff


	//----- nvinfo : EIATTR_MERCURY_ISA_VERSION
	.align		4
        /*0070*/ 	.byte	0x03, 0x5f
        /*0072*/ 	.short	0x0101


	//----- nvinfo : EIATTR_VRC_CTA_INIT_COUNT
	.align		4
        /*0074*/ 	.byte	0x02, 0x4a
	.zero		1
	.zero		1


	//----- nvinfo : EIATTR_EXIT_INSTR_OFFSETS
	.align		4
        /*0078*/ 	.byte	0x04, 0x1c
        /*007a*/ 	.short	(.L_21 - .L_20)


	//   ....[0]....
.L_20:
        /*007c*/ 	.word	0x000000a0


	//   ....[1]....
        /*0080*/ 	.word	0x00000c00


	//   ....[2]....
        /*0084*/ 	.word	0x00000d80


	//   ....[3]....
        /*0088*/ 	.word	0x00000e60


	//   ....[4]....
        /*008c*/ 	.word	0x00000f50


	//   ....[5]....
        /*0090*/ 	.word	0x00000fb0


	//----- nvinfo : EIATTR_CBANK_PARAM_SIZE
	.align		4
.L_21:
        /*0094*/ 	.byte	0x03, 0x19
        /*0096*/ 	.short	0x0024


	//----- nvinfo : EIATTR_PARAM_CBANK
	.align		4
        /*0098*/ 	.byte	0x04, 0x0a
        /*009a*/ 	.short	(.L_23 - .L_22)
	.align		4
.L_22:
        /*009c*/ 	.word	index@(.nv.constant0._Z15matrixMulKernelPfS_S_iii)
        /*00a0*/ 	.short	0x0380
        /*00a2*/ 	.short	0x0024


	//----- nvinfo : EIATTR_SW_WAR
	.align		4
.L_23:
        /*00a4*/ 	.byte	0x04, 0x36
        /*00a6*/ 	.short	(.L_25 - .L_24)
.L_24:
        /*00a8*/ 	.word	0x00000008
.L_25:


//--------------------- .nv.callgraph             --------------------------
	.section	.nv.callgraph,"",@"SHT_CUDA_CALLGRAPH"
	.align	4
	.sectionentsize	8
	.align		4
        /*0000*/ 	.word	0x00000000
	.align		4
        /*0004*/ 	.word	0xffffffff
	.align		4
        /*0008*/ 	.word	0x00000000
	.align		4
        /*000c*/ 	.word	0xfffffffe
	.align		4
        /*0010*/ 	.word	0x00000000
	.align		4
        /*0014*/ 	.word	0xfffffffd
	.align		4
        /*0018*/ 	.word	0x00000000
	.align		4
        /*001c*/ 	.word	0xfffffffc


//--------------------- .text._Z15matrixMulKernelPfS_S_iii --------------------------
	.section	.text._Z15matrixMulKernelPfS_S_iii,"ax",@progbits
	.align	128
        .global         _Z15matrixMulKernelPfS_S_iii
        .type           _Z15matrixMulKernelPfS_S_iii,@function
        .size           _Z15matrixMulKernelPfS_S_iii,(.L_x_10 - _Z15matrixMulKernelPfS_S_iii)
        .other          _Z15matrixMulKernelPfS_S_iii,@"STO_CUDA_ENTRY STV_DEFAULT"
_Z15matrixMulKernelPfS_S_iii:
.text._Z15matrixMulKernelPfS_S_iii:
[----:B------:R-:W-:Y:S01]  /*0000*/  LDC R1, c[0x0][0x37c] ;  /* 0x0000df00ff017b82 */ /* 0x000fe20000000800 */
[----:B------:R-:W0:Y:S07]  /*0010*/  S2R R3, SR_TID.X ;  /* 0x0000000000037919 */ /* 0x000e2e0000002100 */
[----:B------:R-:W0:Y:S01]  /*0020*/  S2UR UR4, SR_CTAID.X ;  /* 0x00000000000479c3 */ /* 0x000e220000002500 */
[----:B------:R-:W1:Y:S01]  /*0030*/  LDCU UR7, c[0x0][0x3a0] ;  /* 0x00007400ff0777ac */ /* 0x000e620008000800 */
[----:B------:R-:W2:Y:S06]  /*0040*/  LDCU UR5, c[0x0][0x398] ;  /* 0x00007300ff0577ac */ /* 0x000eac0008000800 */
[----:B------:R-:W0:Y:S01]  /*0050*/  LDC R0, c[0x0][0x360] ;  /* 0x0000d800ff007b82 */ /* 0x000e220000000800 */
[----:B-1----:R-:W-:-:S06]  /*0060*/  UISETP.GE.AND UP0, UPT, UR7, 0x1, UPT ;  /* 0x000000010700788c */ /* 0x002fcc000bf06270 */
[----:B------:R-:W-:Y:S01]  /*0070*/  PLOP3.LUT P0, PT, PT, PT, UP0, 0x80, 0x8 ;  /* 0x000000000008781c */ /* 0x000fe20003f0f008 */
[----:B0-----:R-:W-:-:S05]  /*0080*/  IMAD R0, R0, UR4, R3 ;  /* 0x0000000400007c24 */ /* 0x001fca000f8e0203 */
[----:B--2---:R-:W-:-:S13]  /*0090*/  ISETP.GE.OR P0, PT, R0, UR5, !P0 ;  /* 0x0000000500007c0c */ /* 0x004fda000c706670 */
[----:B------:R-:W-:Y:S05]  /*00a0*/  @P0 EXIT ;  /* 0x000000000000094d */ /* 0x000fea0003800000 */
[----:B------:R-:W0:Y:S01]  /*00b0*/  LDCU UR4, c[0x0][0x39c] ;  /* 0x00007380ff0477ac */ /* 0x000e220008000800 */
[----:B------:R-:W1:Y:S01]  /*00c0*/  LDCU.64 UR18, c[0x0][0x358] ;  /* 0x00006b00ff1277ac */ /* 0x000e620008000a00 */
[----:B0-----:R-:W-:-:S09]  /*00d0*/  UISETP.GE.AND UP0, UPT, UR4, 0x1, UPT ;  /* 0x000000010400788c */ /* 0x001fd2000bf06270 */
[----:B-1----:R-:W-:Y:S05]  /*00e0*/  BRA.U !UP0, `(.L_x_0) ;  /* 0x0000000908cc7547 */ /* 0x002fea000b800000 */
[----:B------:R-:W-:Y:S02]  /*00f0*/  ULOP3.LUT UR6, UR4, 0x7ffffff8, URZ, 0xc0, !UPT ;  /* 0x7ffffff804067892 */ /* 0x000fe4000f8ec0ff */
[----:B------:R-:W-:Y:S01]  /*0100*/  IMAD R10, R0, UR4, RZ ;  /* 0x00000004000a7c24 */ /* 0x000fe2000f8e02ff */
[----:B------:R-:W-:Y:S02]  /*0110*/  ULOP3.LUT UR17, UR4, 0x7, URZ, 0xc0, !UPT ;  /* 0x0000000704117892 */ /* 0x000fe4000f8ec0ff */
[----:B------:R-:W-:Y:S02]  /*0120*/  ULOP3.LUT UR20, UR4, 0x3, URZ, 0xc0, !UPT ;  /* 0x0000000304147892 */ /* 0x000fe4000f8ec0ff */
[----:B------:R-:W-:Y:S02]  /*0130*/  USHF.L.U32 UR7, UR7, 0x3, URZ ;  /* 0x0000000307077899 */ /* 0x000fe400080006ff */
[----:B------:R-:W-:Y:S01]  /*0140*/  UIADD3 UR8, UPT, UPT, -UR6, URZ, URZ ;  /* 0x000000ff06087290 */ /* 0x000fe2000fffe1ff */
[----:B------:R-:W-:-:S11]  /*0150*/  UMOV UR4, URZ ;  /* 0x000000ff00047c82 */ /* 0x000fd60008000000 */
.L_x_5:
[----:B------:R-:W0:Y:S01]  /*0160*/  LDCU UR16, c[0x0][0x39c] ;  /* 0x00007380ff1077ac */ /* 0x000e220008000800 */
[----:B------:R-:W-:Y:S01]  /*0170*/  HFMA2 R11, -RZ, RZ, 0, 0 ;  /* 0x00000000ff0b7431 */ /* 0x000fe200000001ff */
[----:B------:R-:W-:Y:S01]  /*0180*/  UMOV UR5, URZ ;  /* 0x000000ff00057c82 */ /* 0x000fe20008000000 */
[----:B0-----:R-:W-:-:S09]  /*0190*/  UISETP.GE.U32.AND UP0, UPT, UR16, 0x8, UPT ;  /* 0x000000081000788c */ /* 0x001fd2000bf06070 */
[----:B------:R-:W-:Y:S05]  /*01a0*/  BRA.U !UP0, `(.L_x_1) ;  /* 0x00000005082c7547 */ /* 0x000fea000b800000 */
[----:B------:R-:W0:Y:S01]  /*01b0*/  LDCU UR5, c[0x0][0x3a0] ;  /* 0x00007400ff0577ac */ /* 0x000e220008000800 */
[----:B------:R-:W-:Y:S01]  /*01c0*/  MOV R11, RZ ;  /* 0x000000ff000b7202 */ /* 0x000fe20000000f00 */
[----:B------:R-:W-:Y:S01]  /*01d0*/  IMAD.MOV.U32 R12, RZ, RZ, R10 ;  /* 0x000000ffff0c7224 */ /* 0x000fe200078e000a */
[----:B------:R-:W1:Y:S01]  /*01e0*/  LDCU.64 UR28, c[0x0][0x390] ;  /* 0x00007200ff1c77ac */ /* 0x000e620008000a00 */
[----:B------:R-:W-:Y:S01]  /*01f0*/  UMOV UR9, UR8 ;  /* 0x0000000800097c82 */ /* 0x000fe20008000000 */
[----:B0-----:R-:W-:Y:S02]  /*0200*/  UIADD3 UR10, UPT, UPT, UR4, UR5, URZ ;  /* 0x00000005040a7290 */ /* 0x001fe4000fffe0ff */
[----:B------:R-:W-:Y:S02]  /*0210*/  ULEA UR11, UR5, UR4, 0x1 ;  /* 0x00000004050b7291 */ /* 0x000fe4000f8e08ff */
[----:B------:R-:W-:Y:S02]  /*0220*/  UIMAD UR12, UR5, 0x3, UR4 ;  /* 0x00000003050c78a4 */ /* 0x000fe4000f8e0204 */
[----:B------:R-:W-:-:S02]  /*0230*/  ULEA UR13, UR5, UR4, 0x2 ;  /* 0x00000004050d7291 */ /* 0x000fc4000f8e10ff */
[----:B------:R-:W-:Y:S02]  /*0240*/  UIMAD UR14, UR5, 0x5, UR4 ;  /* 0x00000005050e78a4 */ /* 0x000fe4000f8e0204 */
[----:B------:R-:W-:Y:S02]  /*0250*/  UIMAD UR15, UR5, 0x6, UR4 ;  /* 0x00000006050f78a4 */ /* 0x000fe4000f8e0204 */
[----:B------:R-:W-:Y:S02]  /*0260*/  UIMAD UR5, UR5, 0x7, UR4 ;  /* 0x00000007050578a4 */ /* 0x000fe4000f8e0204 */
[----:B-1----:R-:W-:-:S12]  /*0270*/  UIMAD.WIDE.U32 UR22, UR4, 0x4, UR28 ;  /* 0x00000004041678a5 */ /* 0x002fd8000f8e001c */
.L_x_2:
[----:B------:R-:W0:Y:S01]  /*0280*/  LDC.64 R2, c[0x0][0x388] ;  /* 0x0000e200ff027b82 */ /* 0x000e220000000a00 */
[----:B------:R-:W-:Y:S01]  /*0290*/  UIMAD.WIDE.U32 UR24, UR10, 0x4, UR28 ;  /* 0x000000040a1878a5 */ /* 0x000fe2000f8e001c */
[----:B------:R-:W-:Y:S01]  /*02a0*/  MOV R4, UR22 ;  /* 0x0000001600047c02 */ /* 0x000fe20008000f00 */
[----:B------:R-:W-:Y:S01]  /*02b0*/  UIMAD.WIDE.U32 UR26, UR11, 0x4, UR28 ;  /* 0x000000040b1a78a5 */ /* 0x000fe2000f8e001c */
[----:B------:R-:W-:-:S03]  /*02c0*/  MOV R5, UR23 ;  /* 0x0000001700057c02 */ /* 0x000fc60008000f00 */
[----:B------:R-:W-:Y:S01]  /*02d0*/  IMAD.U32 R6, RZ, RZ, UR24 ;  /* 0x00000018ff067e24 */ /* 0x000fe2000f8e00ff */
[----:B------:R-:W-:Y:S01]  /*02e0*/  MOV R7, UR25 ;  /* 0x0000001900077c02 */ /* 0x000fe20008000f00 */
[----:B------:R-:W2:Y:S01]  /*02f0*/  LDG.E R14, desc[UR18][R4.64] ;  /* 0x00000012040e7981 */ /* 0x000ea2000c1e1900 */
[----:B------:R-:W-:Y:S01]  /*0300*/  UIMAD.WIDE.U32 UR24, UR12, 0x4, UR28 ;  /* 0x000000040c1878a5 */ /* 0x000fe2000f8e001c */
[----:B------:R-:W-:Y:S01]  /*0310*/  MOV R8, UR26 ;  /* 0x0000001a00087c02 */ /* 0x000fe20008000f00 */
[----:B------:R-:W-:Y:S01]  /*0320*/  IMAD.U32 R9, RZ, RZ, UR27 ;  /* 0x0000001bff097e24 */ /* 0x000fe2000f8e00ff */
[----:B------:R-:W-:Y:S01]  /*0330*/  UIMAD.WIDE.U32 UR26, UR13, 0x4, UR28 ;  /* 0x000000040d1a78a5 */ /* 0x000fe2000f8e001c */
[----:B------:R1:W3:Y:S01]  /*0340*/  LDG.E R13, desc[UR18][R6.64] ;  /* 0x00000012060d7981 */ /* 0x0002e2000c1e1900 */
[----:B0-----:R-:W-:Y:S01]  /*0350*/  IMAD.WIDE R2, R12, 0x4, R2 ;  /* 0x000000040c027825 */ /* 0x001fe200078e0202 */
[----:B------:R-:W-:Y:S02]  /*0360*/  MOV R24, UR24 ;  /* 0x0000001800187c02 */ /* 0x000fe40008000f00 */
[----:B------:R0:W4:Y:S04]  /*0370*/  LDG.E R15, desc[UR18][R8.64] ;  /* 0x00000012080f7981 */ /* 0x000128000c1e1900 */
[----:B------:R-:W2:Y:S01]  /*0380*/  LDG.E R16, desc[UR18][R2.64] ;  /* 0x0000001202107981 */ /* 0x000ea2000c1e1900 */
[----:B------:R-:W-:-:S03]  /*0390*/  MOV R25, UR25 ;  /* 0x0000001900197c02 */ /* 0x000fc60008000f00 */
[----:B------:R-:W3:Y:S01]  /*03a0*/  LDG.E R18, desc[UR18][R2.64+0x4] ;  /* 0x0000041202127981 */ /* 0x000ee2000c1e1900 */
[----:B------:R-:W-:Y:S01]  /*03b0*/  UIMAD.WIDE.U32 UR24, UR14, 0x4, UR28 ;  /* 0x000000040e1878a5 */ /* 0x000fe2000f8e001c */
[----:B------:R-:W-:Y:S02]  /*03c0*/  IMAD.U32 R20, RZ, RZ, UR26 ;  /* 0x0000001aff147e24 */ /* 0x000fe4000f8e00ff */
[----:B------:R-:W4:Y:S01]  /*03d0*/  LDG.E R22, desc[UR18][R2.64+0x8] ;  /* 0x0000081202167981 */ /* 0x000f22000c1e1900 */
[----:B------:R-:W-:Y:S01]  /*03e0*/  MOV R21, UR27 ;  /* 0x0000001b00157c02 */ /* 0x000fe20008000f00 */
[----:B------:R-:W-:Y:S02]  /*03f0*/  UIMAD.WIDE.U32 UR26, UR15, 0x4, UR28 ;  /* 0x000000040f1a78a5 */ /* 0x000fe4000f8e001c */
[----:B------:R-:W5:Y:S01]  /*0400*/  LDG.E R24, desc[UR18][R24.64] ;  /* 0x0000001218187981 */ /* 0x000f62000c1e1900 */
[----:B-1----:R-:W-:-:S03]  /*0410*/  MOV R6, UR24 ;  /* 0x0000001800067c02 */ /* 0x002fc60008000f00 */
[----:B------:R-:W5:Y:S01]  /*0420*/  LDG.E R17, desc[UR18][R2.64+0xc] ;  /* 0x00000c1202117981 */ /* 0x000f62000c1e1900 */
[----:B------:R-:W-:Y:S01]  /*0430*/  IMAD.U32 R7, RZ, RZ, UR25 ;  /* 0x00000019ff077e24 */ /* 0x000fe2000f8e00ff */
[----:B------:R-:W-:Y:S02]  /*0440*/  UIMAD.WIDE.U32 UR24, UR5, 0x4, UR28 ;  /* 0x00000004051878a5 */ /* 0x000fe4000f8e001c */
[----:B------:R-:W5:Y:S01]  /*0450*/  LDG.E R20, desc[UR18][R20.64] ;  /* 0x0000001214147981 */ /* 0x000f62000c1e1900 */
[----:B------:R-:W-:-:S03]  /*0460*/  MOV R4, UR26 ;  /* 0x0000001a00047c02 */ /* 0x000fc60008000f00 */
[----:B------:R-:W5:Y:S01]  /*0470*/  LDG.E R19, desc[UR18][R2.64+0x10] ;  /* 0x0000101202137981 */ /* 0x000f62000c1e1900 */
[----:B------:R-:W-:Y:S01]  /*0480*/  MOV R5, UR27 ;  /* 0x0000001b00057c02 */ /* 0x000fe20008000f00 */
[----:B0-----:R-:W-:Y:S02]  /*0490*/  IMAD.U32 R8, RZ, RZ, UR24 ;  /* 0x00000018ff087e24 */ /* 0x001fe4000f8e00ff */
[----:B------:R-:W5:Y:S01]  /*04a0*/  LDG.E R6, desc[UR18][R6.64] ;  /* 0x0000001206067981 */ /* 0x000f62000c1e1900 */
[----:B------:R-:W-:-:S03]  /*04b0*/  MOV R9, UR25 ;  /* 0x0000001900097c02 */ /* 0x000fc60008000f00 */
[----:B------:R-:W5:Y:S04]  /*04c0*/  LDG.E R23, desc[UR18][R2.64+0x14] ;  /* 0x0000141202177981 */ /* 0x000f68000c1e1900 */
[----:B------:R-:W5:Y:S04]  /*04d0*/  LDG.E R4, desc[UR18][R4.64] ;  /* 0x0000001204047981 */ /* 0x000f68000c1e1900 */
[----:B------:R-:W5:Y:S04]  /*04e0*/  LDG.E R25, desc[UR18][R2.64+0x18] ;  /* 0x0000181202197981 */ /* 0x000f68000c1e1900 */
[----:B------:R-:W5:Y:S04]  /*04f0*/  LDG.E R8, desc[UR18][R8.64] ;  /* 0x0000001208087981 */ /* 0x000f68000c1e1900 */
[----:B------:R-:W5:Y:S01]  /*0500*/  LDG.E R21, desc[UR18][R2.64+0x1c] ;  /* 0x00001c1202157981 */ /* 0x000f62000c1e1900 */
[----:B------:R-:W-:-:S04]  /*0510*/  UIADD3 UR9, UPT, UPT, UR9, 0x8, URZ ;  /* 0x0000000809097890 */ /* 0x000fc8000fffe0ff */
[----:B------:R-:W-:Y:S01]  /*0520*/  UISETP.NE.AND UP0, UPT, UR9, URZ, UPT ;  /* 0x000000ff0900728c */ /* 0x000fe2000bf05270 */
[----:B------:R-:W-:Y:S01]  /*0530*/  IADD3 R12, PT, PT, R12, 0x8, RZ ;  /* 0x000000080c0c7810 */ /* 0x000fe20007ffe0ff */
[----:B------:R-:W-:Y:S02]  /*0540*/  UIADD3 UR10, UPT, UPT, UR7, UR10, URZ ;  /* 0x0000000a070a7290 */ /* 0x000fe4000fffe0ff */
[----:B------:R-:W-:Y:S02]  /*0550*/  UIADD3 UR11, UPT, UPT, UR7, UR11, URZ ;  /* 0x0000000b070b7290 */ /* 0x000fe4000fffe0ff */
[----:B------:R-:W-:Y:S02]  /*0560*/  UIADD3 UR12, UPT, UPT, UR7, UR12, URZ ;  /* 0x0000000c070c7290 */ /* 0x000fe4000fffe0ff */
[----:B------:R-:W-:Y:S02]  /*0570*/  UIADD3 UR13, UPT, UPT, UR7, UR13, URZ ;  /* 0x0000000d070d7290 */ /* 0x000fe4000fffe0ff */
[----:B------:R-:W-:-:S02]  /*0580*/  UIADD3 UR14, UPT, UPT, UR7, UR14, URZ ;  /* 0x0000000e070e7290 */ /* 0x000fc4000fffe0ff */
[----:B------:R-:W-:Y:S02]  /*0590*/  UIADD3 UR15, UPT, UPT, UR7, UR15, URZ ;  /* 0x0000000f070f7290 */ /* 0x000fe4000fffe0ff */
[----:B------:R-:W-:Y:S02]  /*05a0*/  UIADD3 UR5, UPT, UPT, UR7, UR5, URZ ;  /* 0x0000000507057290 */ /* 0x000fe4000fffe0ff */
[----:B------:R-:W-:Y:S01]  /*05b0*/  UIMAD.WIDE.U32 UR22, UR7, 0x4, UR22 ;  /* 0x00000004071678a5 */ /* 0x000fe2000f8e0016 */
[----:B--2---:R-:W-:-:S04]  /*05c0*/  FFMA R11, R16, R14, R11 ;  /* 0x0000000e100b7223 */ /* 0x004fc8000000000b */
[----:B---3--:R-:W-:-:S04]  /*05d0*/  FFMA R11, R18, R13, R11 ;  /* 0x0000000d120b7223 */ /* 0x008fc8000000000b */
[----:B----4-:R-:W-:-:S04]  /*05e0*/  FFMA R22, R22, R15, R11 ;  /* 0x0000000f16167223 */ /* 0x010fc8000000000b */
[----:B-----5:R-:W-:-:S04]  /*05f0*/  FFMA R22, R17, R24, R22 ;  /* 0x0000001811167223 */ /* 0x020fc80000000016 */
[----:B------:R-:W-:-:S04]  /*0600*/  FFMA R20, R19, R20, R22 ;  /* 0x0000001413147223 */ /* 0x000fc80000000016 */
[----:B------:R-:W-:-:S04]  /*0610*/  FFMA R6, R23, R6, R20 ;  /* 0x0000000617067223 */ /* 0x000fc80000000014 */
[----:B------:R-:W-:-:S04]  /*0620*/  FFMA R4, R25, R4, R6 ;  /* 0x0000000419047223 */ /* 0x000fc80000000006 */
[----:B------:R-:W-:Y:S01]  /*0630*/  FFMA R11, R21, R8, R4 ;  /* 0x00000008150b7223 */ /* 0x000fe20000000004 */
[----:B------:R-:W-:Y:S06]  /*0640*/  BRA.U UP0, `(.L_x_2) ;  /* 0xfffffffd000c7547 */ /* 0x000fec000b83ffff */
[----:B------:R-:W-:-:S05]  /*0650*/  UMOV UR5, UR6 ;  /* 0x0000000600057c82 */ /* 0x000fca0008000000 */
.L_x_1:
[----:B------:R-:W-:-:S09]  /*0660*/  UISETP.NE.AND UP0, UPT, UR17, URZ, UPT ;  /* 0x000000ff1100728c */ /* 0x000fd2000bf05270 */
[----:B------:R-:W-:Y:S05]  /*0670*/  BRA.U !UP0, `(.L_x_3) ;  /* 0x00000005083c7547 */ /* 0x000fea000b800000 */
[----:B------:R-:W-:Y:S02]  /*0680*/  UIADD3 UR9, UPT, UPT, UR17, -0x1, URZ ;  /* 0xffffffff11097890 */ /* 0x000fe4000fffe0ff */
[----:B------:R-:W-:Y:S02]  /*0690*/  UISETP.NE.AND UP1, UPT, UR20, URZ, UPT ;  /* 0x000000ff1400728c */ /* 0x000fe4000bf25270 */
[----:B------:R-:W-:-:S09]  /*06a0*/  UISETP.GE.U32.AND UP0, UPT, UR9, 0x3, UPT ;  /* 0x000000030900788c */ /* 0x000fd2000bf06070 */
[----:B------:R-:W-:Y:S05]  /*06b0*/  BRA.U !UP0, `(.L_x_4) ;  /* 0x0000000108887547 */ /* 0x000fea000b800000 */
[----:B------:R-:W0:Y:S01]  /*06c0*/  LDCU UR12, c[0x0][0x3a0] ;  /* 0x00007400ff0c77ac */ /* 0x000e220008000800 */
[----:B------:R-:W1:Y:S01]  /*06d0*/  LDC.64 R2, c[0x0][0x388] ;  /* 0x0000e200ff027b82 */ /* 0x000e620000000a00 */
[----:B------:R-:W-:Y:S01]  /*06e0*/  VIADD R7, R10, UR5 ;  /* 0x000000050a077c36 */ /* 0x000fe20008000000 */
[----:B------:R-:W2:Y:S01]  /*06f0*/  LDCU.64 UR10, c[0x0][0x390] ;  /* 0x00007200ff0a77ac */ /* 0x000ea20008000a00 */
[----:B0-----:R-:W-:-:S04]  /*0700*/  UIMAD UR9, UR5, UR12, UR4 ;  /* 0x0000000c050972a4 */ /* 0x001fc8000f8e0204 */
[----:B--2---:R-:W-:Y:S02]  /*0710*/  UIMAD.WIDE.U32 UR14, UR9, 0x4, UR10 ;  /* 0x00000004090e78a5 */ /* 0x004fe4000f8e000a */
[----:B------:R-:W-:Y:S01]  /*0720*/  UIADD3 UR9, UPT, UPT, UR9, UR12, URZ ;  /* 0x0000000c09097290 */ /* 0x000fe2000fffe0ff */
[----:B-1----:R-:W-:-:S03]  /*0730*/  IMAD.WIDE R2, R7, 0x4, R2 ;  /* 0x0000000407027825 */ /* 0x002fc600078e0202 */
[----:B------:R-:W-:Y:S01]  /*0740*/  UIMAD.WIDE.U32 UR22, UR9, 0x4, UR10 ;  /* 0x00000004091678a5 */ /* 0x000fe2000f8e000a */
[----:B------:R-:W-:Y:S01]  /*0750*/  MOV R4, UR14 ;  /* 0x0000000e00047c02 */ /* 0x000fe20008000f00 */
[----:B------:R-:W-:Y:S01]  /*0760*/  UIADD3 UR9, UPT, UPT, UR9, UR12, URZ ;  /* 0x0000000c09097290 */ /* 0x000fe2000fffe0ff */
[----:B------:R-:W-:Y:S01]  /*0770*/  MOV R5, UR15 ;  /* 0x0000000f00057c02 */ /* 0x000fe20008000f00 */
[----:B------:R-:W2:Y:S02]  /*0780*/  LDG.E R14, desc[UR18][R2.64] ;  /* 0x00000012020e7981 */ /* 0x000ea4000c1e1900 */
[----:B------:R-:W-:Y:S02]  /*0790*/  UIMAD.WIDE.U32 UR14, UR9, 0x4, UR10 ;  /* 0x00000004090e78a5 */ /* 0x000fe4000f8e000a */
[----:B------:R-:W-:Y:S01]  /*07a0*/  UIADD3 UR9, UPT, UPT, UR9, UR12, URZ ;  /* 0x0000000c09097290 */ /* 0x000fe2000fffe0ff */
[----:B------:R-:W-:Y:S01]  /*07b0*/  MOV R6, UR22 ;  /* 0x0000001600067c02 */ /* 0x000fe20008000f00 */
[----:B------:R-:W-:Y:S01]  /*07c0*/  IMAD.U32 R7, RZ, RZ, UR23 ;  /* 0x00000017ff077e24 */ /* 0x000fe2000f8e00ff */
[----:B------:R-:W2:Y:S01]  /*07d0*/  LDG.E R4, desc[UR18][R4.64] ;  /* 0x0000001204047981 */ /* 0x000ea2000c1e1900 */
[----:B------:R-:W-:Y:S01]  /*07e0*/  UIMAD.WIDE.U32 UR10, UR9, 0x4, UR10 ;  /* 0x00000004090a78a5 */ /* 0x000fe2000f8e000a */
[----:B------:R-:W-:-:S02]  /*07f0*/  MOV R8, UR14 ;  /* 0x0000000e00087c02 */ /* 0x000fc40008000f00 */
[----:B------:R-:W-:Y:S01]  /*0800*/  MOV R9, UR15 ;  /* 0x0000000f00097c02 */ /* 0x000fe20008000f00 */
[----:B------:R-:W3:Y:S02]  /*0810*/  LDG.E R6, desc[UR18][R6.64] ;  /* 0x0000001206067981 */ /* 0x000ee4000c1e1900 */
[----:B------:R-:W-:Y:S02]  /*0820*/  MOV R12, UR10 ;  /* 0x0000000a000c7c02 */ /* 0x000fe40008000f00 */
[----:B------:R-:W3:Y:S01]  /*0830*/  LDG.E R15, desc[UR18][R2.64+0x4] ;  /* 0x00000412020f7981 */ /* 0x000ee2000c1e1900 */
[----:B------:R-:W-:-:S03]  /*0840*/  IMAD.U32 R13, RZ, RZ, UR11 ;  /* 0x0000000bff0d7e24 */ /* 0x000fc6000f8e00ff */
[----:B------:R-:W4:Y:S04]  /*0850*/  LDG.E R8, desc[UR18][R8.64] ;  /* 0x0000001208087981 */ /* 0x000f28000c1e1900 */
[----:B------:R-:W4:Y:S04]  /*0860*/  LDG.E R17, desc[UR18][R2.64+0x8] ;  /* 0x0000081202117981 */ /* 0x000f28000c1e1900 */
[----:B------:R-:W5:Y:S04]  /*0870*/  LDG.E R12, desc[UR18][R12.64] ;  /* 0x000000120c0c7981 */ /* 0x000f68000c1e1900 */
[----:B------:R-:W5:Y:S01]  /*0880*/  LDG.E R5, desc[UR18][R2.64+0xc] ;  /* 0x00000c1202057981 */ /* 0x000f62000c1e1900 */
[----:B------:R-:W-:Y:S01]  /*0890*/  UIADD3 UR5, UPT, UPT, UR5, 0x4, URZ ;  /* 0x0000000405057890 */ /* 0x000fe2000fffe0ff */
[----:B--2---:R-:W-:-:S04]  /*08a0*/  FFMA R4, R14, R4, R11 ;  /* 0x000000040e047223 */ /* 0x004fc8000000000b */
[----:B---3--:R-:W-:-:S04]  /*08b0*/  FFMA R4, R15, R6, R4 ;  /* 0x000000060f047223 */ /* 0x008fc80000000004 */
[----:B----4-:R-:W-:-:S04]  /*08c0*/  FFMA R4, R17, R8, R4 ;  /* 0x0000000811047223 */ /* 0x010fc80000000004 */
[----:B-----5:R-:W-:-:S07]  /*08d0*/  FFMA R11, R5, R12, R4 ;  /* 0x0000000c050b7223 */ /* 0x020fce0000000004 */
.L_x_4:
[----:B------:R-:W-:Y:S05]  /*08e0*/  BRA.U !UP1, `(.L_x_3) ;  /* 0x0000000109a07547 */ /* 0x000fea000b800000 */
[----:B------:R-:W-:Y:S02]  /*08f0*/  UISETP.NE.AND UP0, UPT, UR20, 0x1, UPT ;  /* 0x000000011400788c */ /* 0x000fe4000bf05270 */
[----:B------:R-:W-:-:S04]  /*0900*/  ULOP3.LUT UP1, URZ, UR16, 0x1, URZ, 0xc0, !UPT ;  /* 0x0000000110ff7892 */ /* 0x000fc8000f82c0ff */
[----:B------:R-:W-:Y:S02]  /*0910*/  PLOP3.LUT P0, PT, PT, PT, UP0, 0x80, 0x8 ;  /* 0x000000000008781c */ /* 0x000fe40003f0f008 */
[----:B------:R-:W-:-:S03]  /*0920*/  PLOP3.LUT P1, PT, PT, PT, UP1, 0x80, 0x8 ;  /* 0x000000000008781c */ /* 0x000fc60003f2f018 */
[----:B------:R-:W0:Y:S01]  /*0930*/  @UP0 LDCU UR9, c[0x0][0x3a0] ;  /* 0x00007400ff0907ac */ /* 0x000e220008000800 */
[----:B------:R-:W1:Y:S01]  /*0940*/  @UP0 LDCU.64 UR10, c[0x0][0x390] ;  /* 0x00007200ff0a07ac */ /* 0x000e620008000a00 */
[----:B------:R-:W2:Y:S06]  /*0950*/  @UP0 LDCU.64 UR22, c[0x0][0x388] ;  /* 0x00007100ff1607ac */ /* 0x000eac0008000a00 */
[----:B------:R-:W-:Y:S01]  /*0960*/  @P0 IADD3 R3, PT, PT, R10, UR5, RZ ;  /* 0x000000050a030c10 */ /* 0x000fe2000fffe0ff */
[----:B------:R-:W3:Y:S01]  /*0970*/  @UP1 LDCU UR16, c[0x0][0x3a0] ;  /* 0x00007400ff1017ac */ /* 0x000ee20008000800 */
[----:B------:R-:W4:Y:S01]  /*0980*/  @UP1 LDCU.64 UR14, c[0x0][0x390] ;  /* 0x00007200ff0e17ac */ /* 0x000f220008000a00 */
[----:B------:R-:W5:Y:S01]  /*0990*/  @UP1 LDCU.64 UR26, c[0x0][0x388] ;  /* 0x00007100ff1a17ac */ /* 0x000f620008000a00 */
[----:B0-----:R-:W-:-:S02]  /*09a0*/  @UP0 UIMAD UR12, UR5, UR9, UR4 ;  /* 0x00000009050c02a4 */ /* 0x001fc4000f8e0204 */
[----:B------:R-:W-:Y:S01]  /*09b0*/  @UP0 UIADD3 UR5, UPT, UPT, UR5, 0x2, URZ ;  /* 0x0000000205050890 */ /* 0x000fe2000fffe0ff */
[----:B--2---:R-:W-:Y:S01]  /*09c0*/  MOV R4, UR22 ;  /* 0x0000001600047c02 */ /* 0x004fe20008000f00 */
[----:B-1----:R-:W-:Y:S01]  /*09d0*/  @UP0 UIMAD.WIDE.U32 UR24, UR12, 0x4, UR10 ;  /* 0x000000040c1808a5 */ /* 0x002fe2000f8e000a */
[----:B------:R-:W-:Y:S01]  /*09e0*/  MOV R5, UR23 ;  /* 0x0000001700057c02 */ /* 0x000fe20008000f00 */
[----:B------:R-:W-:Y:S02]  /*09f0*/  @UP0 UIADD3 UR12, UPT, UPT, UR12, UR9, URZ ;  /* 0x000000090c0c0290 */ /* 0x000fe4000fffe0ff */
[----:B------:R-:W-:Y:S02]  /*0a00*/  @P1 VIADD R9, R10, UR5 ;  /* 0x000000050a091c36 */ /* 0x000fe40008000000 */
[----:B------:R-:W-:Y:S01]  /*0a10*/  @UP0 UIMAD.WIDE.U32 UR12, UR12, 0x4, UR10 ;  /* 0x000000040c0c08a5 */ /* 0x000fe2000f8e000a */
[----:B------:R-:W-:Y:S01]  /*0a20*/  IMAD.U32 R12, RZ, RZ, UR24 ;  /* 0x00000018ff0c7e24 */ /* 0x000fe2000f8e00ff */
[----:B---3--:R-:W-:Y:S01]  /*0a30*/  @UP1 UIMAD UR10, UR5, UR16, UR4 ;  /* 0x00000010050a12a4 */ /* 0x008fe2000f8e0204 */
[----:B------:R-:W-:Y:S01]  /*0a40*/  MOV R13, UR25 ;  /* 0x00000019000d7c02 */ /* 0x000fe20008000f00 */
[----:B------:R-:W-:Y:S01]  /*0a50*/  @P0 IMAD.WIDE R4, R3, 0x4, R4 ;  /* 0x0000000403040825 */ /* 0x000fe200078e0204 */
[----:B-----5:R-:W-:Y:S01]  /*0a60*/  MOV R2, UR26 ;  /* 0x0000001a00027c02 */ /* 0x020fe20008000f00 */
[----:B----4-:R-:W-:Y:S01]  /*0a70*/  @UP1 UIMAD.WIDE.U32 UR10, UR10, 0x4, UR14 ;  /* 0x000000040a0a18a5 */ /* 0x010fe2000f8e000e */
[----:B------:R-:W-:Y:S01]  /*0a80*/  MOV R3, UR27 ;  /* 0x0000001b00037c02 */ /* 0x000fe20008000f00 */
[----:B------:R-:W2:Y:S01]  /*0a90*/  @P0 LDG.E R12, desc[UR18][R12.64] ;  /* 0x000000120c0c0981 */ /* 0x000ea2000c1e1900 */
[----:B------:R-:W-:-:S02]  /*0aa0*/  MOV R6, UR12 ;  /* 0x0000000c00067c02 */ /* 0x000fc40008000f00 */
[----:B------:R-:W-:Y:S01]  /*0ab0*/  MOV R7, UR13 ;  /* 0x0000000d00077c02 */ /* 0x000fe20008000f00 */
[----:B------:R-:W2:Y:S01]  /*0ac0*/  @P0 LDG.E R14, desc[UR18][R4.64] ;  /* 0x00000012040e0981 */ /* 0x000ea2000c1e1900 */
[----:B------:R-:W-:Y:S01]  /*0ad0*/  @P1 IMAD.WIDE R2, R9, 0x4, R2 ;  /* 0x0000000409021825 */ /* 0x000fe200078e0202 */
[----:B------:R-:W-:Y:S02]  /*0ae0*/  MOV R8, UR10 ;  /* 0x0000000a00087c02 */ /* 0x000fe40008000f00 */
[----:B------:R-:W3:Y:S01]  /*0af0*/  @P0 LDG.E R15, desc[UR18][R4.64+0x4] ;  /* 0x00000412040f0981 */ /* 0x000ee2000c1e1900 */
[----:B------:R-:W-:-:S03]  /*0b00*/  IMAD.U32 R9, RZ, RZ, UR11 ;  /* 0x0000000bff097e24 */ /* 0x000fc6000f8e00ff */
[----:B------:R-:W3:Y:S04]  /*0b10*/  @P0 LDG.E R6, desc[UR18][R6.64] ;  /* 0x0000001206060981 */ /* 0x000ee8000c1e1900 */
[----:B------:R-:W4:Y:S04]  /*0b20*/  @P1 LDG.E R2, desc[UR18][R2.64] ;  /* 0x0000001202021981 */ /* 0x000f28000c1e1900 */
[----:B------:R-:W4:Y:S01]  /*0b30*/  @P1 LDG.E R8, desc[UR18][R8.64] ;  /* 0x0000001208081981 */ /* 0x000f22000c1e1900 */
[----:B--2---:R-:W-:-:S04]  /*0b40*/  @P0 FFMA R14, R14, R12, R11 ;  /* 0x0000000c0e0e0223 */ /* 0x004fc8000000000b */
[----:B---3--:R-:W-:-:S04]  /*0b50*/  @P0 FFMA R11, R15, R6, R14 ;  /* 0x000000060f0b0223 */ /* 0x008fc8000000000e */
[----:B----4-:R-:W-:-:S07]  /*0b60*/  @P1 FFMA R11, R2, R8, R11 ;  /* 0x00000008020b1223 */ /* 0x010fce000000000b */
.L_x_3:
[----:B------:R-:W0:Y:S01]  /*0b70*/  LDCU UR5, c[0x0][0x3a0] ;  /* 0x00007400ff0577ac */ /* 0x000e220008000800 */
[----:B------:R-:W1:Y:S01]  /*0b80*/  LDC.64 R2, c[0x0][0x380] ;  /* 0x0000e000ff027b82 */ /* 0x000e620000000a00 */
[----:B0-----:R-:W-:-:S05]  /*0b90*/  MOV R5, UR5 ;  /* 0x0000000500057c02 */ /* 0x001fca0008000f00 */
[----:B------:R-:W-:Y:S01]  /*0ba0*/  IMAD R5, R0, R5, UR4 ;  /* 0x0000000400057e24 */ /* 0x000fe2000f8e0205 */
[----:B------:R-:W-:-:S03]  /*0bb0*/  UIADD3 UR4, UPT, UPT, UR4, 0x1, URZ ;  /* 0x0000000104047890 */ /* 0x000fc6000fffe0ff */
[----:B-1----:R-:W-:Y:S01]  /*0bc0*/  IMAD.WIDE R2, R5, 0x4, R2 ;  /* 0x0000000405027825 */ /* 0x002fe200078e0202 */
[----:B------:R-:W-:-:S04]  /*0bd0*/  UISETP.NE.AND UP0, UPT, UR4, UR5, UPT ;  /* 0x000000050400728c */ /* 0x000fc8000bf05270 */
[----:B------:R0:W-:Y:S02]  /*0be0*/  STG.E desc[UR18][R2.64], R11 ;  /* 0x0000000b02007986 */ /* 0x0001e4000c101912 */
[----:B------:R-:W-:-:S13]  /*0bf0*/  PLOP3.LUT P0, PT, PT, PT, UP0, 0x80, 0x8 ;  /* 0x000000000008781c */ /* 0x000fda0003f0f008 */
[----:B0-----:R-:W-:Y:S05]  /*0c00*/  @!P0 EXIT ;  /* 0x000000000000894d */ /* 0x001fea0003800000 */
[----:B------:R-:W-:Y:S05]  /*0c10*/  BRA `(.L_x_5) ;  /* 0xfffffff400507947 */ /* 0x000fea000383ffff */
.L_x_0:
[----:B------:R-:W-:Y:S02]  /*0c20*/  UISETP.GE.U32.AND UP0, UPT, UR7, 0x8, UPT ;  /* 0x000000080700788c */ /* 0x000fe4000bf06070 */
[----:B------:R-:W-:Y:S01]  /*0c30*/  ULOP3.LUT UR6, UR7, 0x7, URZ, 0xc0, !UPT ;  /* 0x0000000707067892 */ /* 0x000fe2000f8ec0ff */
[----:B------:R-:W-:-:S06]  /*0c40*/  UMOV UR4, URZ ;  /* 0x000000ff00047c82 */ /* 0x000fcc0008000000 */
[----:B------:R-:W-:Y:S05]  /*0c50*/  BRA.U !UP0, `(.L_x_6) ;  /* 0x0000000108447547 */ /* 0x000fea000b800000 */
[----:B------:R-:W0:Y:S01]  /*0c60*/  LDC.64 R4, c[0x0][0x380] ;  /* 0x0000e000ff047b82 */ /* 0x000e220000000a00 */
[----:B------:R-:W-:Y:S01]  /*0c70*/  ULOP3.LUT UR4, UR7, 0x7ffffff8, URZ, 0xc0, !UPT ;  /* 0x7ffffff807047892 */ /* 0x000fe2000f8ec0ff */
[----:B------:R-:W-:-:S11]  /*0c80*/  UMOV UR5, URZ ;  /* 0x000000ff00057c82 */ /* 0x000fd60008000000 */
.L_x_7:
[----:B-1----:R-:W-:Y:S01]  /*0c90*/  MOV R3, UR5 ;  /* 0x0000000500037c02 */ /* 0x002fe20008000f00 */
[----:B------:R-:W-:-:S04]  /*0ca0*/  UIADD3 UR5, UPT, UPT, UR5, 0x8, URZ ;  /* 0x0000000805057890 */ /* 0x000fc8000fffe0ff */
[----:B------:R-:W-:Y:S01]  /*0cb0*/  IMAD R3, R0, UR7, R3 ;  /* 0x0000000700037c24 */ /* 0x000fe2000f8e0203 */
[----:B------:R-:W-:-:S03]  /*0cc0*/  UISETP.NE.AND UP0, UPT, UR5, UR4, UPT ;  /* 0x000000040500728c */ /* 0x000fc6000bf05270 */
[----:B0-----:R-:W-:-:S05]  /*0cd0*/  IMAD.WIDE R2, R3, 0x4, R4 ;  /* 0x0000000403027825 */ /* 0x001fca00078e0204 */
[----:B------:R1:W-:Y:S04]  /*0ce0*/  STG.E desc[UR18][R2.64], RZ ;  /* 0x000000ff02007986 */ /* 0x0003e8000c101912 */
[----:B------:R1:W-:Y:S04]  /*0cf0*/  STG.E desc[UR18][R2.64+0x4], RZ ;  /* 0x000004ff02007986 */ /* 0x0003e8000c101912 */
[----:B------:R1:W-:Y:S04]  /*0d00*/  STG.E desc[UR18][R2.64+0x8], RZ ;  /* 0x000008ff02007986 */ /* 0x0003e8000c101912 */
[----:B------:R1:W-:Y:S04]  /*0d10*/  STG.E desc[UR18][R2.64+0xc], RZ ;  /* 0x00000cff02007986 */ /* 0x0003e8000c101912 */
[----:B------:R1:W-:Y:S04]  /*0d20*/  STG.E desc[UR18][R2.64+0x10], RZ ;  /* 0x000010ff02007986 */ /* 0x0003e8000c101912 */
[----:B------:R1:W-:Y:S04]  /*0d30*/  STG.E desc[UR18][R2.64+0x14], RZ ;  /* 0x000014ff02007986 */ /* 0x0003e8000c101912 */
[----:B------:R1:W-:Y:S04]  /*0d40*/  STG.E desc[UR18][R2.64+0x18], RZ ;  /* 0x000018ff02007986 */ /* 0x0003e8000c101912 */
[----:B------:R1:W-:Y:S01]  /*0d50*/  STG.E desc[UR18][R2.64+0x1c], RZ ;  /* 0x00001cff02007986 */ /* 0x0003e2000c101912 */
[----:B------:R-:W-:Y:S05]  /*0d60*/  BRA.U UP0, `(.L_x_7) ;  /* 0xfffffffd00c87547 */ /* 0x000fea000b83ffff */
.L_x_6:
[----:B------:R-:W-:-:S13]  /*0d70*/  ISETP.NE.AND P0, PT, RZ, UR6, PT ;  /* 0x00000006ff007c0c */ /* 0x000fda000bf05270 */
[----:B------:R-:W-:Y:S05]  /*0d80*/  @!P0 EXIT ;  /* 0x000000000000894d */ /* 0x000fea0003800000 */
[----:B------:R-:W-:Y:S02]  /*0d90*/  UISETP.GE.U32.AND UP0, UPT, UR6, 0x4, UPT ;  /* 0x000000040600788c */ /* 0x000fe4000bf06070 */
[----:B------:R-:W-:-:S07]  /*0da0*/  ULOP3.LUT UR5, UR7, 0x3, URZ, 0xc0, !UPT ;  /* 0x0000000307057892 */ /* 0x000fce000f8ec0ff */
[----:B------:R-:W-:Y:S05]  /*0db0*/  BRA.U !UP0, `(.L_x_8) ;  /* 0x0000000108247547 */ /* 0x000fea000b800000 */
[----:B-1----:R-:W0:Y:S01]  /*0dc0*/  LDC.64 R2, c[0x0][0x380] ;  /* 0x0000e000ff027b82 */ /* 0x002e220000000a00 */
[----:B------:R-:W-:Y:S01]  /*0dd0*/  MOV R5, UR4 ;  /* 0x0000000400057c02 */ /* 0x000fe20008000f00 */
[----:B------:R-:W-:-:S04]  /*0de0*/  UIADD3 UR4, UPT, UPT, UR4, 0x4, URZ ;  /* 0x0000000404047890 */ /* 0x000fc8000fffe0ff */
[----:B------:R-:W-:-:S04]  /*0df0*/  IMAD R5, R0, UR7, R5 ;  /* 0x0000000700057c24 */ /* 0x000fc8000f8e0205 */
[----:B0-----:R-:W-:-:S05]  /*0e00*/  IMAD.WIDE R2, R5, 0x4, R2 ;  /* 0x0000000405027825 */ /* 0x001fca00078e0202 */
[----:B------:R0:W-:Y:S04]  /*0e10*/  STG.E desc[UR18][R2.64], RZ ;  /* 0x000000ff02007986 */ /* 0x0001e8000c101912 */
[----:B------:R0:W-:Y:S04]  /*0e20*/  STG.E desc[UR18][R2.64+0x4], RZ ;  /* 0x000004ff02007986 */ /* 0x0001e8000c101912 */
[----:B------:R0:W-:Y:S04]  /*0e30*/  STG.E desc[UR18][R2.64+0x8], RZ ;  /* 0x000008ff02007986 */ /* 0x0001e8000c101912 */
[----:B------:R0:W-:Y:S02]  /*0e40*/  STG.E desc[UR18][R2.64+0xc], RZ ;  /* 0x00000cff02007986 */ /* 0x0001e4000c101912 */
.L_x_8:
[----:B------:R-:W-:-:S13]  /*0e50*/  ISETP.NE.AND P0, PT, RZ, UR5, PT ;  /* 0x00000005ff007c0c */ /* 0x000fda000bf05270 */
[----:B------:R-:W-:Y:S05]  /*0e60*/  @!P0 EXIT ;  /* 0x000000000000894d */ /* 0x000fea0003800000 */
[----:B------:R-:W-:Y:S01]  /*0e70*/  UISETP.NE.AND UP0, UPT, UR5, 0x1, UPT ;  /* 0x000000010500788c */ /* 0x000fe2000bf05270 */
[----:B------:R-:W-:Y:S01]  /*0e80*/  IMAD.U32 R5, RZ, RZ, UR4 ;  /* 0x00000004ff057e24 */ /* 0x000fe2000f8e00ff */
[----:B------:R-:W-:-:S04]  /*0e90*/  ULOP3.LUT UR5, UR7, 0x1, URZ, 0xc0, !UPT ;  /* 0x0000000107057892 */ /* 0x000fc8000f8ec0ff */
[----:B------:R-:W-:Y:S01]  /*0ea0*/  PLOP3.LUT P0, PT, PT, PT, UP0, 0x80, 0x8 ;  /* 0x000000000008781c */ /* 0x000fe20003f0f008 */
[----:B------:R-:W-:-:S04]  /*0eb0*/  UISETP.NE.U32.AND UP1, UPT, UR5, 0x1, UPT ;  /* 0x000000010500788c */ /* 0x000fc8000bf25070 */
[----:B------:R-:W0:Y:S02]  /*0ec0*/  @UP0 LDCU.64 UR8, c[0x0][0x380] ;  /* 0x00007000ff0807ac */ /* 0x000e240008000a00 */
[----:B------:R-:W-:Y:S01]  /*0ed0*/  PLOP3.LUT P1, PT, PT, PT, UP1, 0x80, 0x8 ;  /* 0x000000000008781c */ /* 0x000fe20003f2f018 */
[----:B------:R-:W-:-:S05]  /*0ee0*/  @UP0 UIADD3 UR4, UPT, UPT, UR4, 0x2, URZ ;  /* 0x0000000204040890 */ /* 0x000fca000fffe0ff */
[----:B------:R-:W-:Y:S01]  /*0ef0*/  @P0 IMAD R5, R0, UR7, R5 ;  /* 0x0000000700050c24 */ /* 0x000fe2000f8e0205 */
[----:B01----:R-:W-:Y:S02]  /*0f00*/  MOV R2, UR8 ;  /* 0x0000000800027c02 */ /* 0x003fe40008000f00 */
[----:B------:R-:W-:-:S03]  /*0f10*/  MOV R3, UR9 ;  /* 0x0000000900037c02 */ /* 0x000fc60008000f00 */
[----:B------:R-:W-:-:S05]  /*0f20*/  @P0 IMAD.WIDE R2, R5, 0x4, R2 ;  /* 0x0000000405020825 */ /* 0x000fca00078e0202 */
[----:B------:R0:W-:Y:S04]  /*0f30*/  @P0 STG.E desc[UR18][R2.64], RZ ;  /* 0x000000ff02000986 */ /* 0x0001e8000c101912 */
[----:B------:R0:W-:Y:S01]  /*0f40*/  @P0 STG.E desc[UR18][R2.64+0x4], RZ ;  /* 0x000004ff02000986 */ /* 0x0001e2000c101912 */
[----:B------:R-:W-:Y:S05]  /*0f50*/  @P1 EXIT ;  /* 0x000000000000194d */ /* 0x000fea0003800000 */
[----:B0-----:R-:W0:Y:S01]  /*0f60*/  LDC.64 R2, c[0x0][0x380] ;  /* 0x0000e000ff027b82 */ /* 0x001e220000000a00 */
[----:B------:R-:W-:-:S05]  /*0f70*/  MOV R5, UR4 ;  /* 0x0000000400057c02 */ /* 0x000fca0008000f00 */
[----:B------:R-:W-:-:S04]  /*0f80*/  IMAD R5, R0, UR7, R5 ;  /* 0x0000000700057c24 */ /* 0x000fc8000f8e0205 */
[----:B0-----:R-:W-:-:S05]  /*0f90*/  IMAD.WIDE R2, R5, 0x4, R2 ;  /* 0x0000000405027825 */ /* 0x001fca00078e0202 */
[----:B------:R-:W-:Y:S01]  /*0fa0*/  STG.E desc[UR18][R2.64], RZ ;  /* 0x000000ff02007986 */ /* 0x000fe2000c101912 */
[----:B------:R-:W-:Y:S05]  /*0fb0*/  EXIT ;  /* 0x000000000000794d */ /* 0x000fea0003800000 */
.L_x_9:
[----:B------:R-:W-:-:S00]  /*0fc0*/  BRA `(.L_x_9) ;  /* 0xfffffffc00fc7947 */ /* 0x000fc0000383ffff */
[----:B------:R-:W-:-:S00]  /*0fd0*/  NOP ;  /* 0x0000000000007918 */ /* 0x000fc00000000000 */
        /* <DEDUP_REMOVED lines=10> */
.L_x_10:


//--------------------- .nv.shared.reserved.0     --------------------------
	.section	.nv.shared.reserved.0,"aw",@nobits
	.weak		__nv_reservedSMEM_offset_0_alias
	.size		__nv_reservedSMEM_offset_0_alias, 0, 64
	.other		__nv_reservedSMEM_offset_0_alias,@"STO_CUDA_RESERVED_SHARED STV_DEFAULT"
__nv_reservedSMEM_offset_0_alias:
	.zero		0
	.zero		64


//--------------------- .nv.constant0._Z15matrixMulKernelPfS_S_iii --------------------------
	.section	.nv.constant0._Z15matrixMulKernelPfS_S_iii,"a",@progbits
	.sectionflags	@""
	.align	4
.nv.constant0._Z15matrixMulKernelPfS_S_iii:
	.zero		932


//--------------------- SYMBOLS --------------------------

	.type		.nv.reservedSmem.offset0,@object
	.size		.nv.reservedSmem.offset0,0x4
